//
// Generated by NVIDIA NVVM Compiler
//
// Compiler Build ID: CL-36424714
// Cuda compilation tools, release 13.0, V13.0.88
// Based on NVVM 20.0.0
//

.version 9.0
.target sm_100
.address_size 64

	// .globl	_Z9addKernelPiS_S_i

.visible .entry _Z9addKernelPiS_S_i(
	.param .u64 .ptr .align 1 _Z9addKernelPiS_S_i_param_0,
	.param .u64 .ptr .align 1 _Z9addKernelPiS_S_i_param_1,
	.param .u64 .ptr .align 1 _Z9addKernelPiS_S_i_param_2,
	.param .u32 _Z9addKernelPiS_S_i_param_3
)
{
	.reg .pred 	%p<2>;
	.reg .b32 	%r<21>;
	.reg .b64 	%rd<11>;

	ld.param.u64 	%rd1, [_Z9addKernelPiS_S_i_param_0];
	ld.param.u64 	%rd2, [_Z9addKernelPiS_S_i_param_1];
	ld.param.u64 	%rd3, [_Z9addKernelPiS_S_i_param_2];
	ld.param.u32 	%r2, [_Z9addKernelPiS_S_i_param_3];
	mov.u32 	%r3, %ntid.x;
	mov.u32 	%r4, %tid.y;
	mov.u32 	%r5, %tid.x;
	mov.u32 	%r6, %ntid.y;
	mov.u32 	%r7, %tid.z;
	mov.u32 	%r8, %ctaid.x;
	mov.u32 	%r9, %nctaid.x;
	mov.u32 	%r10, %ctaid.y;
	mov.u32 	%r11, %nctaid.y;
	mov.u32 	%r12, %ctaid.z;
	mad.lo.s32 	%r13, %r12, %r11, %r10;
	mad.lo.s32 	%r14, %r13, %r9, %r8;
	mov.u32 	%r15, %ntid.z;
	mad.lo.s32 	%r16, %r14, %r15, %r7;
	mad.lo.s32 	%r17, %r16, %r6, %r4;
	mad.lo.s32 	%r1, %r17, %r3, %r5;
	setp.ge.s32 	%p1, %r1, %r2;
	@%p1 bra 	$L__BB0_2;
	cvta.to.global.u64 	%rd4, %rd1;
	cvta.to.global.u64 	%rd5, %rd2;
	cvta.to.global.u64 	%rd6, %rd3;
	mul.wide.s32 	%rd7, %r1, 4;
	add.s64 	%rd8, %rd4, %rd7;
	ld.global.u32 	%r18, [%rd8];
	add.s64 	%rd9, %rd5, %rd7;
	ld.global.u32 	%r19, [%rd9];
	add.s32 	%r20, %r19, %r18;
	add.s64 	%rd10, %rd6, %rd7;
	st.global.u32 	[%rd10], %r20;
$L__BB0_2:
	ret;

}


// ===== COMPILED SASS (sm_100) =====

	.target	sm_100

	.elftype	@"ET_EXEC"


//--------------------- .note.nv.tkinfo           --------------------------
	.section	.note.nv.tkinfo,"",@"SHT_NOTE"
	.sectionflags	@"SHF_NOTE_NV_TKINFO"
	.tkinfo
        /*0018*/ 	.word	0x00000002
        /*0030*/ 	.string	""
        /*0030*/ 	.string	"ptxas"
        /*0030*/ 	.string	"Cuda compilation tools, release 13.0, V13.0.88"
        /*0030*/ 	.string	"Build cuda_13.0.r13.0/compiler.36424714_0"
        /*0030*/ 	.string	"-arch sm_100 -m 64 "



//--------------------- .note.nv.cuinfo           --------------------------
	.section	.note.nv.cuinfo,"",@"SHT_NOTE"
	.sectionflags	@"SHF_NOTE_NV_CUINFO"
        /*0018*/ 	.short	0x0002
        /*001a*/ 	.short	0x0064
        /*001c*/ 	.short	0x0082
	.zero		2


//--------------------- .nv.info                  --------------------------
	.section	.nv.info,"",@"SHT_CUDA_INFO"
	.align	4


	//----- nvinfo : EIATTR_REGCOUNT
	.align		4
        /*0000*/ 	.byte	0x04, 0x2f
        /*0002*/ 	.short	(.L_1 - .L_0)
	.align		4
.L_0:
        /*0004*/ 	.word	index@(_Z9addKernelPiS_S_i)
        /*0008*/ 	.word	0x0000000c


	//----- nvinfo : EIATTR_FRAME_SIZE
	.align		4
.L_1:
        /*000c*/ 	.byte	0x04, 0x11
        /*000e*/ 	.short	(.L_3 - .L_2)
	.align		4
.L_2:
        /*0010*/ 	.word	index@(_Z9addKernelPiS_S_i)
        /*0014*/ 	.word	0x00000000


	//----- nvinfo : EIATTR_MIN_STACK_SIZE
	.align		4
.L_3:
        /*0018*/ 	.byte	0x04, 0x12
        /*001a*/ 	.short	(.L_5 - .L_4)
	.align		4
.L_4:
        /*001c*/ 	.word	index@(_Z9addKernelPiS_S_i)
        /*0020*/ 	.word	0x00000000
.L_5:


//--------------------- .nv.compat                --------------------------
	.section	.nv.compat,"",@"SHT_CUDA_COMPAT_INFO"
	.align	4
        /*0000*/ 	.byte	0x02, 0x09, 0x00, 0x00, 0x02, 0x02, 0x01, 0x00, 0x02, 0x05, 0x05, 0x00, 0x03, 0x07, 0x01, 0x01
        /*0010*/ 	.byte	0x02, 0x03, 0x00, 0x00, 0x02, 0x06, 0x01, 0x00, 0x04, 0x0b, 0x08, 0x00, 0x09, 0x00, 0x00, 0x00
        /*0020*/ 	.byte	0x00, 0x00, 0x00, 0x00


//--------------------- .nv.info._Z9addKernelPiS_S_i --------------------------
	.section	.nv.info._Z9addKernelPiS_S_i,"",@"SHT_CUDA_INFO"
	.sectionflags	@""
	.align	4


	//----- nvinfo : EIATTR_CUDA_API_VERSION
	.align		4
        /*0000*/ 	.byte	0x04, 0x37
        /*0002*/ 	.short	(.L_7 - .L_6)
.L_6:
        /*0004*/ 	.word	0x00000082


	//----- nvinfo : EIATTR_KPARAM_INFO
	.align		4
.L_7:
        /*0008*/ 	.byte	0x04, 0x17
        /*000a*/ 	.short	(.L_9 - .L_8)
.L_8:
        /*000c*/ 	.word	0x00000000
        /*0010*/ 	.short	0x0003
        /*0012*/ 	.short	0x0018
        /*0014*/ 	.byte	0x00, 0xf0, 0x11, 0x00


	//----- nvinfo : EIATTR_KPARAM_INFO
	.align		4
.L_9:
        /*0018*/ 	.byte	0x04, 0x17
        /*001a*/ 	.short	(.L_11 - .L_10)
.L_10:
        /*001c*/ 	.word	0x00000000
        /*0020*/ 	.short	0x0002
        /*0022*/ 	.short	0x0010
        /*0024*/ 	.byte	0x00, 0xf5, 0x21, 0x00


	//----- nvinfo : EIATTR_KPARAM_INFO
	.align		4
.L_11:
        /*0028*/ 	.byte	0x04, 0x17
        /*002a*/ 	.short	(.L_13 - .L_12)
.L_12:
        /*002c*/ 	.word	0x00000000
        /*0030*/ 	.short	0x0001
        /*0032*/ 	.short	0x0008
        /*0034*/ 	.byte	0x00, 0xf5, 0x21, 0x00


	//----- nvinfo : EIATTR_KPARAM_INFO
	.align		4
.L_13:
        /*0038*/ 	.byte	0x04, 0x17
        /*003a*/ 	.short	(.L_15 - .L_14)
.L_14:
        /*003c*/ 	.word	0x00000000
        /*0040*/ 	.short	0x0000
        /*0042*/ 	.short	0x0000
        /*0044*/ 	.byte	0x00, 0xf5, 0x21, 0x00


	//----- nvinfo : EIATTR_SPARSE_MMA_MASK
	.align		4
.L_15:
        /*0048*/ 	.byte	0x03, 0x50
        /*004a*/ 	.short	0x0000


	//----- nvinfo : EIATTR_MAXREG_COUNT
	.align		4
        /*004c*/ 	.byte	0x03, 0x1b
        /*004e*/ 	.short	0x00ff


	//----- nvinfo : EIATTR_MERCURY_ISA_VERSION
	.align		4
        /*0050*/ 	.byte	0x03, 0x5f
        /*0052*/ 	.short	0x0101


	//----- nvinfo : EIATTR_VRC_CTA_INIT_COUNT
	.align		4
        /*0054*/ 	.byte	0x02, 0x4a
	.zero		1
	.zero		1


	//----- nvinfo : EIATTR_EXIT_INSTR_OFFSETS
	.align		4
        /*0058*/ 	.byte	0x04, 0x1c
        /*005a*/ 	.short	(.L_17 - .L_16)


	//   ....[0]....
.L_16:
        /*005c*/ 	.word	0x00000130


	//   ....[1]....
        /*0060*/ 	.word	0x000001f0


	//----- nvinfo : EIATTR_CBANK_PARAM_SIZE
	.align		4
.L_17:
        /*0064*/ 	.byte	0x03, 0x19
        /*0066*/ 	.short	0x001c


	//----- nvinfo : EIATTR_PARAM_CBANK
	.align		4
        /*0068*/ 	.byte	0x04, 0x0a
        /*006a*/ 	.short	(.L_19 - .L_18)
	.align		4
.L_18:
        /*006c*/ 	.word	index@(.nv.constant0._Z9addKernelPiS_S_i)
        /*0070*/ 	.short	0x0380
        /*0072*/ 	.short	0x001c


	//----- nvinfo : EIATTR_SW_WAR
	.align		4
.L_19:
        /*0074*/ 	.byte	0x04, 0x36
        /*0076*/ 	.short	(.L_21 - .L_20)
.L_20:
        /*0078*/ 	.word	0x00000008
.L_21:


//--------------------- .nv.callgraph             --------------------------
	.section	.nv.callgraph,"",@"SHT_CUDA_CALLGRAPH"
	.align	4
	.sectionentsize	8
	.align		4
        /*0000*/ 	.word	0x00000000
	.align		4
        /*0004*/ 	.word	0xffffffff
	.align		4
        /*0008*/ 	.word	0x00000000
	.align		4
        /*000c*/ 	.word	0xfffffffe
	.align		4
        /*0010*/ 	.word	0x00000000
	.align		4
        /*0014*/ 	.word	0xfffffffd
	.align		4
        /*0018*/ 	.word	0x00000000
	.align		4
        /*001c*/ 	.word	0xfffffffc


//--------------------- .text._Z9addKernelPiS_S_i --------------------------
	.section	.text._Z9addKernelPiS_S_i,"ax",@progbits
	.align	128
        .global         _Z9addKernelPiS_S_i
        .type           _Z9addKernelPiS_S_i,@function
        .size           _Z9addKernelPiS_S_i,(.L_x_1 - _Z9addKernelPiS_S_i)
        .other          _Z9addKernelPiS_S_i,@"STO_CUDA_ENTRY STV_DEFAULT"
_Z9addKernelPiS_S_i:
.text._Z9addKernelPiS_S_i:
[----:B------:R-:W-:Y:S08]  /*0000*/  LDC R1, c[0x0][0x37c] ;  /* 0x0000df00ff017b82 */ /* 0x000ff00000000800 */
[----:B------:R-:W-:Y:S01]  /*0010*/  S2UR UR4, SR_CTAID.Y ;  /* 0x00000000000479c3 */ /* 0x000fe20000002600 */
[----:B------:R-:W0:Y:S01]  /*0020*/  S2R R0, SR_TID.Z ;  /* 0x0000000000007919 */ /* 0x000e220000002300 */
[----:B------:R-:W1:Y:S01]  /*0030*/  LDCU UR9, c[0x0][0x360] ;  /* 0x00006c00ff0977ac */ /* 0x000e620008000800 */
[----:B------:R-:W2:Y:S01]  /*0040*/  S2R R3, SR_TID.Y ;  /* 0x0000000000037919 */ /* 0x000ea20000002200 */
[----:B------:R-:W2:Y:S04]  /*0050*/  LDCU UR10, c[0x0][0x364] ;  /* 0x00006c80ff0a77ac */ /* 0x000ea80008000800 */
[----:B------:R-:W3:Y:S01]  /*0060*/  S2UR UR8, SR_CTAID.Z ;  /* 0x00000000000879c3 */ /* 0x000ee20000002700 */
[----:B------:R-:W1:Y:S01]  /*0070*/  S2R R9, SR_TID.X ;  /* 0x0000000000097919 */ /* 0x000e620000002100 */
[----:B------:R-:W4:Y:S01]  /*0080*/  LDCU UR6, c[0x0][0x370] ;  /* 0x00006e00ff0677ac */ /* 0x000f220008000800 */
[----:B------:R-:W3:Y:S05]  /*0090*/  LDCU UR7, c[0x0][0x374] ;  /* 0x00006e80ff0777ac */ /* 0x000eea0008000800 */
[----:B------:R-:W4:Y:S08]  /*00a0*/  S2UR UR5, SR_CTAID.X ;  /* 0x00000000000579c3 */ /* 0x000f300000002500 */
[----:B------:R-:W0:Y:S01]  /*00b0*/  LDC R5, c[0x0][0x368] ;  /* 0x0000da00ff057b82 */ /* 0x000e220000000800 */
[----:B---3--:R-:W-:-:S04]  /*00c0*/  UIMAD UR4, UR7, UR8, UR4 ;  /* 0x00000008070472a4 */ /* 0x008fc8000f8e0204 */
[----:B----4-:R-:W-:Y:S01]  /*00d0*/  UIMAD UR4, UR4, UR6, UR5 ;  /* 0x00000006040472a4 */ /* 0x010fe2000f8e0205 */
[----:B------:R-:W3:Y:S05]  /*00e0*/  LDCU UR5, c[0x0][0x398] ;  /* 0x00007300ff0577ac */ /* 0x000eea0008000800 */
[----:B0-----:R-:W-:-:S04]  /*00f0*/  IMAD R0, R5, UR4, R0 ;  /* 0x0000000405007c24 */ /* 0x001fc8000f8e0200 */
[----:B--2---:R-:W-:-:S04]  /*0100*/  IMAD R0, R0, UR10, R3 ;  /* 0x0000000a00007c24 */ /* 0x004fc8000f8e0203 */
[----:B-1----:R-:W-:-:S05]  /*0110*/  IMAD R9, R0, UR9, R9 ;  /* 0x0000000900097c24 */ /* 0x002fca000f8e0209 */
[----:B---3--:R-:W-:-:S13]  /*0120*/  ISETP.GE.AND P0, PT, R9, UR5, PT ;  /* 0x0000000509007c0c */ /* 0x008fda000bf06270 */
[----:B------:R-:W-:Y:S05]  /*0130*/  @P0 EXIT ;  /* 0x000000000000094d */ /* 0x000fea0003800000 */
[----:B------:R-:W0:Y:S01]  /*0140*/  LDC.64 R2, c[0x0][0x380] ;  /* 0x0000e000ff027b82 */ /* 0x000e220000000a00 */
[----:B------:R-:W1:Y:S07]  /*0150*/  LDCU.64 UR4, c[0x0][0x358] ;  /* 0x00006b00ff0477ac */ /* 0x000e6e0008000a00 */
[----:B------:R-:W2:Y:S08]  /*0160*/  LDC.64 R4, c[0x0][0x388] ;  /* 0x0000e200ff047b82 */ /* 0x000eb00000000a00 */
[----:B------:R-:W3:Y:S01]  /*0170*/  LDC.64 R6, c[0x0][0x390] ;  /* 0x0000e400ff067b82 */ /* 0x000ee20000000a00 */
[----:B0-----:R-:W-:-:S06]  /*0180*/  IMAD.WIDE R2, R9, 0x4, R2 ;  /* 0x0000000409027825 */ /* 0x001fcc00078e0202 */
[----:B-1----:R-:W4:Y:S01]  /*0190*/  LDG.E R2, desc[UR4][R2.64] ;  /* 0x0000000402027981 */ /* 0x002f22000c1e1900 */
[----:B--2---:R-:W-:-:S06]  /*01a0*/  IMAD.WIDE R4, R9, 0x4, R4 ;  /* 0x0000000409047825 */ /* 0x004fcc00078e0204 */
[----:B------:R-:W4:Y:S01]  /*01b0*/  LDG.E R5, desc[UR4][R4.64] ;  /* 0x0000000404057981 */ /* 0x000f22000c1e1900 */
[----:B---3--:R-:W-:Y:S01]  /*01c0*/  IMAD.WIDE R6, R9, 0x4, R6 ;  /* 0x0000000409067825 */ /* 0x008fe200078e0206 */
[----:B----4-:R-:W-:-:S05]  /*01d0*/  IADD3 R9, PT, PT, R2, R5, RZ ;  /* 0x0000000502097210 */ /* 0x010fca0007ffe0ff */
[----:B------:R-:W-:Y:S01]  /*01e0*/  STG.E desc[UR4][R6.64], R9 ;  /* 0x0000000906007986 */ /* 0x000fe2000c101904 */
[----:B------:R-:W-:Y:S05]  /*01f0*/  EXIT ;  /* 0x000000000000794d */ /* 0x000fea0003800000 */
.L_x_0:
[----:B------:R-:W-:-:S00]  /*0200*/  BRA `(.L_x_0) ;  /* 0xfffffffc00fc7947 */ /* 0x000fc0000383ffff */
[----:B------:R-:W-:-:S00]  /*0210*/  NOP ;  /* 0x0000000000007918 */ /* 0x000fc00000000000 */
        /* <DEDUP_REMOVED lines=14> */
.L_x_1:


//--------------------- .nv.shared.reserved.0     --------------------------
	.section	.nv.shared.reserved.0,"aw",@nobits
	.weak		__nv_reservedSMEM_offset_0_alias
	.size		__nv_reservedSMEM_offset_0_alias, 0, 64
	.other		__nv_reservedSMEM_offset_0_alias,@"STO_CUDA_RESERVED_SHARED STV_DEFAULT"
__nv_reservedSMEM_offset_0_alias:
	.zero		0
	.zero		64


//--------------------- .nv.constant0._Z9addKernelPiS_S_i --------------------------
	.section	.nv.constant0._Z9addKernelPiS_S_i,"a",@progbits
	.sectionflags	@""
	.align	4
.nv.constant0._Z9addKernelPiS_S_i:
	.zero		924


//--------------------- SYMBOLS --------------------------

	.type		.nv.reservedSmem.offset0,@object
	.size		.nv.reservedSmem.offset0,0x4
